//
// Generated by NVIDIA NVVM Compiler
//
// Compiler Build ID: CL-36424714
// Cuda compilation tools, release 13.0, V13.0.88
// Based on NVVM 20.0.0
//

.version 9.0
.target sm_100
.address_size 64

	// .globl	_Z10matmul_gpuPfS_S_iii

.visible .entry _Z10matmul_gpuPfS_S_iii(
	.param .u64 .ptr .align 1 _Z10matmul_gpuPfS_S_iii_param_0,
	.param .u64 .ptr .align 1 _Z10matmul_gpuPfS_S_iii_param_1,
	.param .u64 .ptr .align 1 _Z10matmul_gpuPfS_S_iii_param_2,
	.param .u32 _Z10matmul_gpuPfS_S_iii_param_3,
	.param .u32 _Z10matmul_gpuPfS_S_iii_param_4,
	.param .u32 _Z10matmul_gpuPfS_S_iii_param_5
)
{
	.reg .pred 	%p<13>;
	.reg .b32 	%r<82>;
	.reg .b32 	%f<68>;
	.reg .b64 	%rd<47>;

	ld.param.u64 	%rd4, [_Z10matmul_gpuPfS_S_iii_param_0];
	ld.param.u64 	%rd5, [_Z10matmul_gpuPfS_S_iii_param_1];
	ld.param.u64 	%rd3, [_Z10matmul_gpuPfS_S_iii_param_2];
	ld.param.u32 	%r45, [_Z10matmul_gpuPfS_S_iii_param_3];
	ld.param.u32 	%r43, [_Z10matmul_gpuPfS_S_iii_param_4];
	ld.param.u32 	%r46, [_Z10matmul_gpuPfS_S_iii_param_5];
	cvta.to.global.u64 	%rd1, %rd5;
	cvta.to.global.u64 	%rd2, %rd4;
	mov.u32 	%r47, %ctaid.x;
	mov.u32 	%r48, %ntid.x;
	mov.u32 	%r49, %tid.x;
	mad.lo.s32 	%r1, %r47, %r48, %r49;
	mov.u32 	%r50, %ntid.y;
	mov.u32 	%r51, %ctaid.y;
	mul.lo.s32 	%r2, %r50, %r51;
	mov.u32 	%r3, %tid.y;
	add.s32 	%r52, %r2, %r3;
	setp.ge.s32 	%p1, %r1, %r45;
	setp.ge.s32 	%p2, %r52, %r46;
	or.pred  	%p3, %p1, %p2;
	@%p3 bra 	$L__BB0_14;
	setp.lt.s32 	%p4, %r43, 1;
	mov.f32 	%f67, 0f00000000;
	@%p4 bra 	$L__BB0_13;
	mul.lo.s32 	%r5, %r43, %r1;
	and.b32  	%r6, %r43, 7;
	setp.lt.u32 	%p5, %r43, 8;
	mov.f32 	%f67, 0f00000000;
	mov.b32 	%r80, 0;
	@%p5 bra 	$L__BB0_5;
	and.b32  	%r80, %r43, 2147483640;
	neg.s32 	%r78, %r80;
	add.s32 	%r54, %r3, %r43;
	add.s32 	%r77, %r54, %r2;
	shl.b32 	%r10, %r43, 3;
	shl.b32 	%r55, %r43, 1;
	add.s32 	%r76, %r52, %r55;
	mad.lo.s32 	%r75, %r43, 3, %r52;
	shl.b32 	%r56, %r43, 2;
	add.s32 	%r74, %r52, %r56;
	mad.lo.s32 	%r73, %r43, 5, %r52;
	mad.lo.s32 	%r72, %r43, 6, %r52;
	mad.lo.s32 	%r71, %r43, 7, %r52;
	mov.f32 	%f67, 0f00000000;
	mov.u32 	%r69, %r5;
	mov.u32 	%r70, %r52;
$L__BB0_4:
	.pragma "nounroll";
	mul.wide.s32 	%rd6, %r69, 4;
	add.s64 	%rd7, %rd2, %rd6;
	ld.global.f32 	%f17, [%rd7];
	mul.wide.u32 	%rd8, %r70, 4;
	add.s64 	%rd9, %rd1, %rd8;
	ld.global.f32 	%f18, [%rd9];
	fma.rn.f32 	%f19, %f17, %f18, %f67;
	ld.global.f32 	%f20, [%rd7+4];
	mul.wide.u32 	%rd10, %r77, 4;
	add.s64 	%rd11, %rd1, %rd10;
	ld.global.f32 	%f21, [%rd11];
	fma.rn.f32 	%f22, %f20, %f21, %f19;
	ld.global.f32 	%f23, [%rd7+8];
	mul.wide.u32 	%rd12, %r76, 4;
	add.s64 	%rd13, %rd1, %rd12;
	ld.global.f32 	%f24, [%rd13];
	fma.rn.f32 	%f25, %f23, %f24, %f22;
	ld.global.f32 	%f26, [%rd7+12];
	mul.wide.u32 	%rd14, %r75, 4;
	add.s64 	%rd15, %rd1, %rd14;
	ld.global.f32 	%f27, [%rd15];
	fma.rn.f32 	%f28, %f26, %f27, %f25;
	ld.global.f32 	%f29, [%rd7+16];
	mul.wide.u32 	%rd16, %r74, 4;
	add.s64 	%rd17, %rd1, %rd16;
	ld.global.f32 	%f30, [%rd17];
	fma.rn.f32 	%f31, %f29, %f30, %f28;
	ld.global.f32 	%f32, [%rd7+20];
	mul.wide.u32 	%rd18, %r73, 4;
	add.s64 	%rd19, %rd1, %rd18;
	ld.global.f32 	%f33, [%rd19];
	fma.rn.f32 	%f34, %f32, %f33, %f31;
	ld.global.f32 	%f35, [%rd7+24];
	mul.wide.u32 	%rd20, %r72, 4;
	add.s64 	%rd21, %rd1, %rd20;
	ld.global.f32 	%f36, [%rd21];
	fma.rn.f32 	%f37, %f35, %f36, %f34;
	ld.global.f32 	%f38, [%rd7+28];
	mul.wide.u32 	%rd22, %r71, 4;
	add.s64 	%rd23, %rd1, %rd22;
	ld.global.f32 	%f39, [%rd23];
	fma.rn.f32 	%f67, %f38, %f39, %f37;
	add.s32 	%r78, %r78, 8;
	add.s32 	%r77, %r77, %r10;
	add.s32 	%r76, %r76, %r10;
	add.s32 	%r75, %r75, %r10;
	add.s32 	%r74, %r74, %r10;
	add.s32 	%r73, %r73, %r10;
	add.s32 	%r72, %r72, %r10;
	add.s32 	%r71, %r71, %r10;
	add.s32 	%r70, %r70, %r10;
	add.s32 	%r69, %r69, 8;
	setp.ne.s32 	%p6, %r78, 0;
	@%p6 bra 	$L__BB0_4;
$L__BB0_5:
	setp.eq.s32 	%p7, %r6, 0;
	@%p7 bra 	$L__BB0_13;
	and.b32  	%r38, %r43, 3;
	setp.lt.u32 	%p8, %r6, 4;
	@%p8 bra 	$L__BB0_8;
	add.s32 	%r57, %r80, %r5;
	mul.wide.s32 	%rd24, %r57, 4;
	add.s64 	%rd25, %rd2, %rd24;
	ld.global.f32 	%f41, [%rd25];
	mad.lo.s32 	%r58, %r80, %r43, %r52;
	mul.wide.u32 	%rd26, %r58, 4;
	add.s64 	%rd27, %rd1, %rd26;
	ld.global.f32 	%f42, [%rd27];
	fma.rn.f32 	%f43, %f41, %f42, %f67;
	ld.global.f32 	%f44, [%rd25+4];
	add.s32 	%r59, %r58, %r43;
	mul.wide.u32 	%rd28, %r59, 4;
	add.s64 	%rd29, %rd1, %rd28;
	ld.global.f32 	%f45, [%rd29];
	fma.rn.f32 	%f46, %f44, %f45, %f43;
	ld.global.f32 	%f47, [%rd25+8];
	add.s32 	%r60, %r59, %r43;
	mul.wide.u32 	%rd30, %r60, 4;
	add.s64 	%rd31, %rd1, %rd30;
	ld.global.f32 	%f48, [%rd31];
	fma.rn.f32 	%f49, %f47, %f48, %f46;
	ld.global.f32 	%f50, [%rd25+12];
	add.s32 	%r61, %r60, %r43;
	mul.wide.u32 	%rd32, %r61, 4;
	add.s64 	%rd33, %rd1, %rd32;
	ld.global.f32 	%f51, [%rd33];
	fma.rn.f32 	%f67, %f50, %f51, %f49;
	add.s32 	%r80, %r80, 4;
$L__BB0_8:
	setp.eq.s32 	%p9, %r38, 0;
	@%p9 bra 	$L__BB0_13;
	setp.eq.s32 	%p10, %r38, 1;
	@%p10 bra 	$L__BB0_11;
	add.s32 	%r62, %r80, %r5;
	mul.wide.s32 	%rd34, %r62, 4;
	add.s64 	%rd35, %rd2, %rd34;
	ld.global.f32 	%f53, [%rd35];
	mad.lo.s32 	%r63, %r80, %r43, %r52;
	mul.wide.u32 	%rd36, %r63, 4;
	add.s64 	%rd37, %rd1, %rd36;
	ld.global.f32 	%f54, [%rd37];
	fma.rn.f32 	%f55, %f53, %f54, %f67;
	ld.global.f32 	%f56, [%rd35+4];
	add.s32 	%r64, %r63, %r43;
	mul.wide.u32 	%rd38, %r64, 4;
	add.s64 	%rd39, %rd1, %rd38;
	ld.global.f32 	%f57, [%rd39];
	fma.rn.f32 	%f67, %f56, %f57, %f55;
	add.s32 	%r80, %r80, 2;
$L__BB0_11:
	and.b32  	%r65, %r43, 1;
	setp.eq.b32 	%p11, %r65, 1;
	not.pred 	%p12, %p11;
	@%p12 bra 	$L__BB0_13;
	add.s32 	%r66, %r80, %r5;
	mul.wide.s32 	%rd40, %r66, 4;
	add.s64 	%rd41, %rd2, %rd40;
	ld.global.f32 	%f58, [%rd41];
	mad.lo.s32 	%r67, %r80, %r43, %r52;
	mul.wide.u32 	%rd42, %r67, 4;
	add.s64 	%rd43, %rd1, %rd42;
	ld.global.f32 	%f59, [%rd43];
	fma.rn.f32 	%f67, %f58, %f59, %f67;
$L__BB0_13:
	mad.lo.s32 	%r68, %r46, %r1, %r52;
	cvta.to.global.u64 	%rd44, %rd3;
	mul.wide.s32 	%rd45, %r68, 4;
	add.s64 	%rd46, %rd44, %rd45;
	st.global.f32 	[%rd46], %f67;
$L__BB0_14:
	ret;

}


// ===== COMPILED SASS (sm_100) =====

	.target	sm_100

	.elftype	@"ET_EXEC"


//--------------------- .note.nv.tkinfo           --------------------------
	.section	.note.nv.tkinfo,"",@"SHT_NOTE"
	.sectionflags	@"SHF_NOTE_NV_TKINFO"
	.tkinfo
        /*0018*/ 	.word	0x00000002
        /*0030*/ 	.string	""
        /*0030*/ 	.string	"ptxas"
        /*0030*/ 	.string	"Cuda compilation tools, release 13.0, V13.0.88"
        /*0030*/ 	.string	"Build cuda_13.0.r13.0/compiler.36424714_0"
        /*0030*/ 	.string	"-arch sm_100 -m 64 "



//--------------------- .note.nv.cuinfo           --------------------------
	.section	.note.nv.cuinfo,"",@"SHT_NOTE"
	.sectionflags	@"SHF_NOTE_NV_CUINFO"
        /*0018*/ 	.short	0x0002
        /*001a*/ 	.short	0x0064
        /*001c*/ 	.short	0x0082
	.zero		2


//--------------------- .nv.info                  --------------------------
	.section	.nv.info,"",@"SHT_CUDA_INFO"
	.align	4


	//----- nvinfo : EIATTR_REGCOUNT
	.align		4
        /*0000*/ 	.byte	0x04, 0x2f
        /*0002*/ 	.short	(.L_1 - .L_0)
	.align		4
.L_0:
        /*0004*/ 	.word	index@(_Z10matmul_gpuPfS_S_iii)
        /*0008*/ 	.word	0x00000020


	//----- nvinfo : EIATTR_FRAME_SIZE
	.align		4
.L_1:
        /*000c*/ 	.byte	0x04, 0x11
        /*000e*/ 	.short	(.L_3 - .L_2)
	.align		4
.L_2:
        /*0010*/ 	.word	index@(_Z10matmul_gpuPfS_S_iii)
        /*0014*/ 	.word	0x00000000


	//----- nvinfo : EIATTR_MIN_STACK_SIZE
	.align		4
.L_3:
        /*0018*/ 	.byte	0x04, 0x12
        /*001a*/ 	.short	(.L_5 - .L_4)
	.align		4
.L_4:
        /*001c*/ 	.word	index@(_Z10matmul_gpuPfS_S_iii)
        /*0020*/ 	.word	0x00000000
.L_5:


//--------------------- .nv.compat                --------------------------
	.section	.nv.compat,"",@"SHT_CUDA_COMPAT_INFO"
	.align	4
        /*0000*/ 	.byte	0x02, 0x09, 0x00, 0x00, 0x02, 0x02, 0x01, 0x00, 0x02, 0x05, 0x05, 0x00, 0x03, 0x07, 0x01, 0x01
        /*0010*/ 	.byte	0x02, 0x03, 0x00, 0x00, 0x02, 0x06, 0x01, 0x00, 0x04, 0x0b, 0x08, 0x00, 0x09, 0x00, 0x00, 0x00
        /*0020*/ 	.byte	0x00, 0x00, 0x00, 0x00


//--------------------- .nv.info._Z10matmul_gpuPfS_S_iii --------------------------
	.section	.nv.info._Z10matmul_gpuPfS_S_iii,"",@"SHT_CUDA_INFO"
	.sectionflags	@""
	.align	4


	//----- nvinfo : EIATTR_CUDA_API_VERSION
	.align		4
        /*0000*/ 	.byte	0x04, 0x37
        /*0002*/ 	.short	(.L_7 - .L_6)
.L_6:
        /*0004*/ 	.word	0x00000082


	//----- nvinfo : EIATTR_KPARAM_INFO
	.align		4
.L_7:
        /*0008*/ 	.byte	0x04, 0x17
        /*000a*/ 	.short	(.L_9 - .L_8)
.L_8:
        /*000c*/ 	.word	0x00000000
        /*0010*/ 	.short	0x0005
        /*0012*/ 	.short	0x0020
        /*0014*/ 	.byte	0x00, 0xf0, 0x11, 0x00


	//----- nvinfo : EIATTR_KPARAM_INFO
	.align		4
.L_9:
        /*0018*/ 	.byte	0x04, 0x17
        /*001a*/ 	.short	(.L_11 - .L_10)
.L_10:
        /*001c*/ 	.word	0x00000000
        /*0020*/ 	.short	0x0004
        /*0022*/ 	.short	0x001c
        /*0024*/ 	.byte	0x00, 0xf0, 0x11, 0x00


	//----- nvinfo : EIATTR_KPARAM_INFO
	.align		4
.L_11:
        /*0028*/ 	.byte	0x04, 0x17
        /*002a*/ 	.short	(.L_13 - .L_12)
.L_12:
        /*002c*/ 	.word	0x00000000
        /*0030*/ 	.short	0x0003
        /*0032*/ 	.short	0x0018
        /*0034*/ 	.byte	0x00, 0xf0, 0x11, 0x00


	//----- nvinfo : EIATTR_KPARAM_INFO
	.align		4
.L_13:
        /*0038*/ 	.byte	0x04, 0x17
        /*003a*/ 	.short	(.L_15 - .L_14)
.L_14:
        /*003c*/ 	.word	0x00000000
        /*0040*/ 	.short	0x0002
        /*0042*/ 	.short	0x0010
        /*0044*/ 	.byte	0x00, 0xf5, 0x21, 0x00


	//----- nvinfo : EIATTR_KPARAM_INFO
	.align		4
.L_15:
        /*0048*/ 	.byte	0x04, 0x17
        /*004a*/ 	.short	(.L_17 - .L_16)
.L_16:
        /*004c*/ 	.word	0x00000000
        /*0050*/ 	.short	0x0001
        /*0052*/ 	.short	0x0008
        /*0054*/ 	.byte	0x00, 0xf5, 0x21, 0x00


	//----- nvinfo : EIATTR_KPARAM_INFO
	.align		4
.L_17:
        /*0058*/ 	.byte	0x04, 0x17
        /*005a*/ 	.short	(.L_19 - .L_18)
.L_18:
        /*005c*/ 	.word	0x00000000
        /*0060*/ 	.short	0x0000
        /*0062*/ 	.short	0x0000
        /*0064*/ 	.byte	0x00, 0xf5, 0x21, 0x00


	//----- nvinfo : EIATTR_SPARSE_MMA_MASK
	.align		4
.L_19:
        /*0068*/ 	.byte	0x03, 0x50
        /*006a*/ 	.short	0x0000


	//----- nvinfo : EIATTR_MAXREG_COUNT
	.align		4
        /*006c*/ 	.byte	0x03, 0x1b
        /*006e*/ 	.short	0x00ff


	//----- nvinfo : EIATTR_MERCURY_ISA_VERSION
	.align		4
        /*0070*/ 	.byte	0x03, 0x5f
        /*0072*/ 	.short	0x0101


	//----- nvinfo : EIATTR_VRC_CTA_INIT_COUNT
	.align		4
        /*0074*/ 	.byte	0x02, 0x4a
	.zero		1
	.zero		1


	//----- nvinfo : EIATTR_EXIT_INSTR_OFFSETS
	.align		4
        /*0078*/ 	.byte	0x04, 0x1c
        /*007a*/ 	.short	(.L_21 - .L_20)


	//   ....[0]....
.L_20:
        /*007c*/ 	.word	0x000000e0


	//   ....[1]....
        /*0080*/ 	.word	0x00000940


	//----- nvinfo : EIATTR_CBANK_PARAM_SIZE
	.align		4
.L_21:
        /*0084*/ 	.byte	0x03, 0x19
        /*0086*/ 	.short	0x0024


	//----- nvinfo : EIATTR_PARAM_CBANK
	.align		4
        /*0088*/ 	.byte	0x04, 0x0a
        /*008a*/ 	.short	(.L_23 - .L_22)
	.align		4
.L_22:
        /*008c*/ 	.word	index@(.nv.constant0._Z10matmul_gpuPfS_S_iii)
        /*0090*/ 	.short	0x0380
        /*0092*/ 	.short	0x0024


	//----- nvinfo : EIATTR_SW_WAR
	.align		4
.L_23:
        /*0094*/ 	.byte	0x04, 0x36
        /*0096*/ 	.short	(.L_25 - .L_24)
.L_24:
        /*0098*/ 	.word	0x00000008
.L_25:


//--------------------- .nv.callgraph             --------------------------
	.section	.nv.callgraph,"",@"SHT_CUDA_CALLGRAPH"
	.align	4
	.sectionentsize	8
	.align		4
        /*0000*/ 	.word	0x00000000
	.align		4
        /*0004*/ 	.word	0xffffffff
	.align		4
        /*0008*/ 	.word	0x00000000
	.align		4
        /*000c*/ 	.word	0xfffffffe
	.align		4
        /*0010*/ 	.word	0x00000000
	.align		4
        /*0014*/ 	.word	0xfffffffd
	.align		4
        /*0018*/ 	.word	0x00000000
	.align		4
        /*001c*/ 	.word	0xfffffffc


//--------------------- .text._Z10matmul_gpuPfS_S_iii --------------------------
	.section	.text._Z10matmul_gpuPfS_S_iii,"ax",@progbits
	.align	128
        .global         _Z10matmul_gpuPfS_S_iii
        .type           _Z10matmul_gpuPfS_S_iii,@function
        .size           _Z10matmul_gpuPfS_S_iii,(.L_x_5 - _Z10matmul_gpuPfS_S_iii)
        .other          _Z10matmul_gpuPfS_S_iii,@"STO_CUDA_ENTRY STV_DEFAULT"
_Z10matmul_gpuPfS_S_iii:
.text._Z10matmul_gpuPfS_S_iii:
[----:B------:R-:W-:Y:S01]  /*0000*/  LDC R1, c[0x0][0x37c] ;  /* 0x0000df00ff017b82 */ /* 0x000fe20000000800 */
[----:B------:R-:W0:Y:S07]  /*0010*/  S2R R8, SR_TID.Y ;  /* 0x0000000000087919 */ /* 0x000e2e0000002200 */
[----:B------:R-:W1:Y:S01]  /*0020*/  S2UR UR5, SR_CTAID.Y ;  /* 0x00000000000579c3 */ /* 0x000e620000002600 */
[----:B------:R-:W2:Y:S01]  /*0030*/  LDCU UR8, c[0x0][0x3a0] ;  /* 0x00007400ff0877ac */ /* 0x000ea20008000800 */
[----:B------:R-:W3:Y:S01]  /*0040*/  S2R R2, SR_TID.X ;  /* 0x0000000000027919 */ /* 0x000ee20000002100 */
[----:B------:R-:W4:Y:S05]  /*0050*/  LDCU UR7, c[0x0][0x398] ;  /* 0x00007300ff0777ac */ /* 0x000f2a0008000800 */
[----:B------:R-:W3:Y:S01]  /*0060*/  LDC R3, c[0x0][0x360] ;  /* 0x0000d800ff037b82 */ /* 0x000ee20000000800 */
[----:B------:R-:W1:Y:S07]  /*0070*/  LDCU UR4, c[0x0][0x364] ;  /* 0x00006c80ff0477ac */ /* 0x000e6e0008000800 */
[----:B------:R-:W3:Y:S01]  /*0080*/  S2UR UR6, SR_CTAID.X ;  /* 0x00000000000679c3 */ /* 0x000ee20000002500 */
[----:B-1----:R-:W-:-:S06]  /*0090*/  UIMAD UR4, UR4, UR5, URZ ;  /* 0x00000005040472a4 */ /* 0x002fcc000f8e02ff */
[----:B0-----:R-:W-:-:S04]  /*00a0*/  IADD3 R0, PT, PT, R8, UR4, RZ ;  /* 0x0000000408007c10 */ /* 0x001fc8000fffe0ff */
[----:B--2---:R-:W-:Y:S01]  /*00b0*/  ISETP.GE.AND P0, PT, R0, UR8, PT ;  /* 0x0000000800007c0c */ /* 0x004fe2000bf06270 */
[----:B---3--:R-:W-:-:S05]  /*00c0*/  IMAD R3, R3, UR6, R2 ;  /* 0x0000000603037c24 */ /* 0x008fca000f8e0202 */
[----:B----4-:R-:W-:-:S13]  /*00d0*/  ISETP.GE.OR P0, PT, R3, UR7, P0 ;  /* 0x0000000703007c0c */ /* 0x010fda0008706670 */
[----:B------:R-:W-:Y:S05]  /*00e0*/  @P0 EXIT ;  /* 0x000000000000094d */ /* 0x000fea0003800000 */
[----:B------:R-:W0:Y:S01]  /*00f0*/  LDC R5, c[0x0][0x39c] ;  /* 0x0000e700ff057b82 */ /* 0x000e220000000800 */
[----:B------:R-:W1:Y:S01]  /*0100*/  LDCU.64 UR6, c[0x0][0x358] ;  /* 0x00006b00ff0677ac */ /* 0x000e620008000a00 */
[----:B------:R-:W-:Y:S01]  /*0110*/  HFMA2 R18, -RZ, RZ, 0, 0 ;  /* 0x00000000ff127431 */ /* 0x000fe200000001ff */
[----:B0-----:R-:W-:-:S13]  /*0120*/  ISETP.GE.AND P0, PT, R5, 0x1, PT ;  /* 0x000000010500780c */ /* 0x001fda0003f06270 */
[----:B-1----:R-:W-:Y:S05]  /*0130*/  @!P0 BRA `(.L_x_0) ;  /* 0x0000000400f08947 */ /* 0x002fea0003800000 */
[----:B------:R-:W-:Y:S01]  /*0140*/  ISETP.GE.U32.AND P1, PT, R5, 0x8, PT ;  /* 0x000000080500780c */ /* 0x000fe20003f26070 */
[----:B------:R-:W-:Y:S01]  /*0150*/  IMAD R6, R3, R5, RZ ;  /* 0x0000000503067224 */ /* 0x000fe200078e02ff */
[----:B------:R-:W-:Y:S02]  /*0160*/  LOP3.LUT R4, R5, 0x7, RZ, 0xc0, !PT ;  /* 0x0000000705047812 */ /* 0x000fe400078ec0ff */
[----:B------:R-:W-:Y:S02]  /*0170*/  MOV R18, RZ ;  /* 0x000000ff00127202 */ /* 0x000fe40000000f00 */
[----:B------:R-:W-:Y:S02]  /*0180*/  ISETP.NE.AND P0, PT, R4, RZ, PT ;  /* 0x000000ff0400720c */ /* 0x000fe40003f05270 */
[----:B------:R-:W-:-:S05]  /*0190*/  MOV R7, RZ ;  /* 0x000000ff00077202 */ /* 0x000fca0000000f00 */
[----:B------:R-:W-:Y:S06]  /*01a0*/  @!P1 BRA `(.L_x_1) ;  /* 0x0000000000ec9947 */ /* 0x000fec0003800000 */
[C---:B------:R-:W-:Y:S01]  /*01b0*/  LOP3.LUT R7, R5.reuse, 0x7ffffff8, RZ, 0xc0, !PT ;  /* 0x7ffffff805077812 */ /* 0x040fe200078ec0ff */
[C---:B------:R-:W-:Y:S01]  /*01c0*/  IMAD R10, R5.reuse, 0x3, R0 ;  /* 0x00000003050a7824 */ /* 0x040fe200078e0200 */
[C---:B------:R-:W-:Y:S01]  /*01d0*/  IADD3 R8, PT, PT, R5.reuse, UR4, R8 ;  /* 0x0000000405087c10 */ /* 0x040fe2000fffe008 */
[C-C-:B------:R-:W-:Y:S01]  /*01e0*/  IMAD R9, R5.reuse, 0x5, R0.reuse ;  /* 0x0000000505097824 */ /* 0x140fe200078e0200 */
[CC--:B------:R-:W-:Y:S01]  /*01f0*/  LEA R2, R5.reuse, R0.reuse, 0x1 ;  /* 0x0000000005027211 */ /* 0x0c0fe200078e08ff */
[C-C-:B------:R-:W-:Y:S01]  /*0200*/  IMAD R11, R5.reuse, 0x6, R0.reuse ;  /* 0x00000006050b7824 */ /* 0x140fe200078e0200 */
[C---:B------:R-:W-:Y:S01]  /*0210*/  LEA R12, R5.reuse, R0, 0x2 ;  /* 0x00000000050c7211 */ /* 0x040fe200078e10ff */
[----:B------:R-:W-:Y:S01]  /*0220*/  IMAD R13, R5, 0x7, R0 ;  /* 0x00000007050d7824 */ /* 0x000fe200078e0200 */
[----:B------:R-:W-:Y:S02]  /*0230*/  MOV R18, RZ ;  /* 0x000000ff00127202 */ /* 0x000fe40000000f00 */
[----:B------:R-:W-:-:S02]  /*0240*/  MOV R28, R6 ;  /* 0x00000006001c7202 */ /* 0x000fc40000000f00 */
[----:B------:R-:W-:Y:S02]  /*0250*/  MOV R26, R0 ;  /* 0x00000000001a7202 */ /* 0x000fe40000000f00 */
[----:B------:R-:W-:-:S07]  /*0260*/  IADD3 R27, PT, PT, -R7, RZ, RZ ;  /* 0x000000ff071b7210 */ /* 0x000fce0007ffe1ff */
.L_x_2:
[----:B------:R-:W0:Y:S08]  /*0270*/  LDC.64 R16, c[0x0][0x388] ;  /* 0x0000e200ff107b82 */ /* 0x000e300000000a00 */
[----:B------:R-:W1:Y:S01]  /*0280*/  LDC.64 R14, c[0x0][0x380] ;  /* 0x0000e000ff0e7b82 */ /* 0x000e620000000a00 */
[----:B0-----:R-:W-:-:S06]  /*0290*/  IMAD.WIDE.U32 R20, R26, 0x4, R16 ;  /* 0x000000041a147825 */ /* 0x001fcc00078e0010 */
[----:B------:R-:W2:Y:S01]  /*02a0*/  LDG.E R20, desc[UR6][R20.64] ;  /* 0x0000000614147981 */ /* 0x000ea2000c1e1900 */
[----:B-1----:R-:W-:-:S05]  /*02b0*/  IMAD.WIDE R14, R28, 0x4, R14 ;  /* 0x000000041c0e7825 */ /* 0x002fca00078e020e */
[----:B------:R-:W2:Y:S01]  /*02c0*/  LDG.E R19, desc[UR6][R14.64] ;  /* 0x000000060e137981 */ /* 0x000ea2000c1e1900 */
[----:B------:R-:W-:-:S04]  /*02d0*/  IMAD.WIDE.U32 R24, R8, 0x4, R16 ;  /* 0x0000000408187825 */ /* 0x000fc800078e0010 */
[----:B------:R-:W-:Y:S02]  /*02e0*/  IMAD.WIDE.U32 R22, R2, 0x4, R16 ;  /* 0x0000000402167825 */ /* 0x000fe400078e0010 */
[----:B------:R-:W3:Y:S04]  /*02f0*/  LDG.E R24, desc[UR6][R24.64] ;  /* 0x0000000618187981 */ /* 0x000ee8000c1e1900 */
[----:B------:R-:W4:Y:S01]  /*0300*/  LDG.E R22, desc[UR6][R22.64] ;  /* 0x0000000616167981 */ /* 0x000f22000c1e1900 */
[----:B--2---:R-:W-:-:S03]  /*0310*/  FFMA R19, R19, R20, R18 ;  /* 0x0000001413137223 */ /* 0x004fc60000000012 */
[----:B------:R-:W3:Y:S04]  /*0320*/  LDG.E R18, desc[UR6][R14.64+0x4] ;  /* 0x000004060e127981 */ /* 0x000ee8000c1e1900 */
[----:B------:R-:W4:Y:S01]  /*0330*/  LDG.E R20, desc[UR6][R14.64+0x8] ;  /* 0x000008060e147981 */ /* 0x000f22000c1e1900 */
[----:B---3--:R-:W-:Y:S01]  /*0340*/  FFMA R29, R18, R24, R19 ;  /* 0x00000018121d7223 */ /* 0x008fe20000000013 */
[----:B------:R-:W-:Y:S02]  /*0350*/  IMAD.WIDE.U32 R18, R10, 0x4, R16 ;  /* 0x000000040a127825 */ /* 0x000fe400078e0010 */
[----:B------:R-:W2:Y:S02]  /*0360*/  LDG.E R24, desc[UR6][R14.64+0x10] ;  /* 0x000010060e187981 */ /* 0x000ea4000c1e1900 */
[----:B----4-:R-:W-:Y:S01]  /*0370*/  FFMA R29, R20, R22, R29 ;  /* 0x00000016141d7223 */ /* 0x010fe2000000001d */
[--C-:B------:R-:W-:Y:S01]  /*0380*/  IMAD.WIDE.U32 R20, R12, 0x4, R16.reuse ;  /* 0x000000040c147825 */ /* 0x100fe200078e0010 */
[----:B------:R-:W3:Y:S05]  /*0390*/  LDG.E R19, desc[UR6][R18.64] ;  /* 0x0000000612137981 */ /* 0x000eea000c1e1900 */
[----:B------:R-:W2:Y:S04]  /*03a0*/  LDG.E R20, desc[UR6][R20.64] ;  /* 0x0000000614147981 */ /* 0x000ea8000c1e1900 */
[----:B------:R-:W3:Y:S01]  /*03b0*/  LDG.E R18, desc[UR6][R14.64+0xc] ;  /* 0x00000c060e127981 */ /* 0x000ee2000c1e1900 */
[----:B------:R-:W-:-:S06]  /*03c0*/  IMAD.WIDE.U32 R22, R9, 0x4, R16 ;  /* 0x0000000409167825 */ /* 0x000fcc00078e0010 */
[----:B------:R-:W4:Y:S01]  /*03d0*/  LDG.E R22, desc[UR6][R22.64] ;  /* 0x0000000616167981 */ /* 0x000f22000c1e1900 */
[----:B---3--:R-:W-:-:S03]  /*03e0*/  FFMA R29, R18, R19, R29 ;  /* 0x00000013121d7223 */ /* 0x008fc6000000001d */
[----:B------:R-:W4:Y:S01]  /*03f0*/  LDG.E R18, desc[UR6][R14.64+0x14] ;  /* 0x000014060e127981 */ /* 0x000f22000c1e1900 */
[----:B--2---:R-:W-:Y:S01]  /*0400*/  FFMA R29, R24, R20, R29 ;  /* 0x00000014181d7223 */ /* 0x004fe2000000001d */
[--C-:B------:R-:W-:Y:S02]  /*0410*/  IMAD.WIDE.U32 R24, R11, 0x4, R16.reuse ;  /* 0x000000040b187825 */ /* 0x100fe400078e0010 */
[----:B------:R-:W2:Y:S02]  /*0420*/  LDG.E R19, desc[UR6][R14.64+0x18] ;  /* 0x000018060e137981 */ /* 0x000ea4000c1e1900 */
[----:B------:R-:W-:Y:S02]  /*0430*/  IMAD.WIDE.U32 R16, R13, 0x4, R16 ;  /* 0x000000040d107825 */ /* 0x000fe400078e0010 */
[----:B------:R-:W3:Y:S04]  /*0440*/  LDG.E R20, desc[UR6][R14.64+0x1c] ;  /* 0x00001c060e147981 */ /* 0x000ee8000c1e1900 */
[----:B------:R-:W2:Y:S04]  /*0450*/  LDG.E R24, desc[UR6][R24.64] ;  /* 0x0000000618187981 */ /* 0x000ea8000c1e1900 */
[----:B------:R-:W3:Y:S01]  /*0460*/  LDG.E R16, desc[UR6][R16.64] ;  /* 0x0000000610107981 */ /* 0x000ee2000c1e1900 */
[----:B------:R-:W-:-:S04]  /*0470*/  IADD3 R27, PT, PT, R27, 0x8, RZ ;  /* 0x000000081b1b7810 */ /* 0x000fc80007ffe0ff */
[----:B------:R-:W-:Y:S02]  /*0480*/  ISETP.NE.AND P1, PT, R27, RZ, PT ;  /* 0x000000ff1b00720c */ /* 0x000fe40003f25270 */
[C---:B------:R-:W-:Y:S02]  /*0490*/  LEA R8, R5.reuse, R8, 0x3 ;  /* 0x0000000805087211 */ /* 0x040fe400078e18ff */
[C---:B------:R-:W-:Y:S02]  /*04a0*/  LEA R2, R5.reuse, R2, 0x3 ;  /* 0x0000000205027211 */ /* 0x040fe400078e18ff */
[C---:B------:R-:W-:Y:S02]  /*04b0*/  LEA R10, R5.reuse, R10, 0x3 ;  /* 0x0000000a050a7211 */ /* 0x040fe400078e18ff */
[C---:B------:R-:W-:Y:S02]  /*04c0*/  LEA R12, R5.reuse, R12, 0x3 ;  /* 0x0000000c050c7211 */ /* 0x040fe400078e18ff */
[----:B------:R-:W-:-:S02]  /*04d0*/  LEA R9, R5, R9, 0x3 ;  /* 0x0000000905097211 */ /* 0x000fc400078e18ff */
[C---:B------:R-:W-:Y:S02]  /*04e0*/  LEA R11, R5.reuse, R11, 0x3 ;  /* 0x0000000b050b7211 */ /* 0x040fe400078e18ff */
[C---:B------:R-:W-:Y:S02]  /*04f0*/  LEA R13, R5.reuse, R13, 0x3 ;  /* 0x0000000d050d7211 */ /* 0x040fe400078e18ff */
[----:B------:R-:W-:Y:S02]  /*0500*/  LEA R26, R5, R26, 0x3 ;  /* 0x0000001a051a7211 */ /* 0x000fe400078e18ff */
[----:B------:R-:W-:Y:S01]  /*0510*/  IADD3 R28, PT, PT, R28, 0x8, RZ ;  /* 0x000000081c1c7810 */ /* 0x000fe20007ffe0ff */
[----:B----4-:R-:W-:-:S04]  /*0520*/  FFMA R29, R18, R22, R29 ;  /* 0x00000016121d7223 */ /* 0x010fc8000000001d */
[----:B--2---:R-:W-:-:S04]  /*0530*/  FFMA R19, R19, R24, R29 ;  /* 0x0000001813137223 */ /* 0x004fc8000000001d */
[----:B---3--:R-:W-:Y:S01]  /*0540*/  FFMA R18, R20, R16, R19 ;  /* 0x0000001014127223 */ /* 0x008fe20000000013 */
[----:B------:R-:W-:Y:S06]  /*0550*/  @P1 BRA `(.L_x_2) ;  /* 0xfffffffc00441947 */ /* 0x000fec000383ffff */
.L_x_1:
[----:B------:R-:W-:Y:S05]  /*0560*/  @!P0 BRA `(.L_x_0) ;  /* 0x0000000000e48947 */ /* 0x000fea0003800000 */
[----:B------:R-:W-:Y:S02]  /*0570*/  ISETP.GE.U32.AND P0, PT, R4, 0x4, PT ;  /* 0x000000040400780c */ /* 0x000fe40003f06070 */
[----:B------:R-:W-:-:S04]  /*0580*/  LOP3.LUT R2, R5, 0x3, RZ, 0xc0, !PT ;  /* 0x0000000305027812 */ /* 0x000fc800078ec0ff */
[----:B------:R-:W-:-:S07]  /*0590*/  ISETP.NE.AND P1, PT, R2, RZ, PT ;  /* 0x000000ff0200720c */ /* 0x000fce0003f25270 */
[----:B------:R-:W-:Y:S06]  /*05a0*/  @!P0 BRA `(.L_x_3) ;  /* 0x0000000000648947 */ /* 0x000fec0003800000 */
[----:B------:R-:W0:Y:S01]  /*05b0*/  LDC.64 R8, c[0x0][0x388] ;  /* 0x0000e200ff087b82 */ /* 0x000e220000000a00 */
[----:B------:R-:W-:Y:S01]  /*05c0*/  IMAD R14, R7, R5, R0 ;  /* 0x00000005070e7224 */ /* 0x000fe200078e0200 */
[----:B------:R-:W-:-:S04]  /*05d0*/  IADD3 R13, PT, PT, R6, R7, RZ ;  /* 0x00000007060d7210 */ /* 0x000fc80007ffe0ff */
[-C--:B------:R-:W-:Y:S02]  /*05e0*/  IADD3 R16, PT, PT, R14, R5.reuse, RZ ;  /* 0x000000050e107210 */ /* 0x080fe40007ffe0ff */
[----:B------:R-:W1:Y:S02]  /*05f0*/  LDC.64 R10, c[0x0][0x380] ;  /* 0x0000e000ff0a7b82 */ /* 0x000e640000000a00 */
[----:B------:R-:W-:-:S04]  /*0600*/  IADD3 R4, PT, PT, R16, R5, RZ ;  /* 0x0000000510047210 */ /* 0x000fc80007ffe0ff */
[----:B------:R-:W-:Y:S01]  /*0610*/  IADD3 R23, PT, PT, R4, R5, RZ ;  /* 0x0000000504177210 */ /* 0x000fe20007ffe0ff */
[----:B0-----:R-:W-:-:S04]  /*0620*/  IMAD.WIDE.U32 R14, R14, 0x4, R8 ;  /* 0x000000040e0e7825 */ /* 0x001fc800078e0008 */
[----:B------:R-:W-:Y:S02]  /*0630*/  IMAD.WIDE.U32 R16, R16, 0x4, R8 ;  /* 0x0000000410107825 */ /* 0x000fe400078e0008 */
[----:B------:R-:W2:Y:S02]  /*0640*/  LDG.E R14, desc[UR6][R14.64] ;  /* 0x000000060e0e7981 */ /* 0x000ea4000c1e1900 */
[----:B-1----:R-:W-:Y:S02]  /*0650*/  IMAD.WIDE R10, R13, 0x4, R10 ;  /* 0x000000040d0a7825 */ /* 0x002fe400078e020a */
[----:B------:R-:W3:Y:S02]  /*0660*/  LDG.E R16, desc[UR6][R16.64] ;  /* 0x0000000610107981 */ /* 0x000ee4000c1e1900 */
[--C-:B------:R-:W-:Y:S02]  /*0670*/  IMAD.WIDE.U32 R12, R4, 0x4, R8.reuse ;  /* 0x00000004040c7825 */ /* 0x100fe400078e0008 */
[----:B------:R-:W2:Y:S02]  /*0680*/  LDG.E R19, desc[UR6][R10.64] ;  /* 0x000000060a137981 */ /* 0x000ea4000c1e1900 */
[----:B------:R-:W-:-:S02]  /*0690*/  IMAD.WIDE.U32 R8, R23, 0x4, R8 ;  /* 0x0000000417087825 */ /* 0x000fc400078e0008 */
[----:B------:R-:W3:Y:S04]  /*06a0*/  LDG.E R21, desc[UR6][R10.64+0x4] ;  /* 0x000004060a157981 */ /* 0x000ee8000c1e1900 */
[----:B------:R-:W4:Y:S04]  /*06b0*/  LDG.E R12, desc[UR6][R12.64] ;  /* 0x000000060c0c7981 */ /* 0x000f28000c1e1900 */
[----:B------:R-:W4:Y:S04]  /*06c0*/  LDG.E R23, desc[UR6][R10.64+0x8] ;  /* 0x000008060a177981 */ /* 0x000f28000c1e1900 */
[----:B------:R-:W5:Y:S04]  /*06d0*/  LDG.E R25, desc[UR6][R10.64+0xc] ;  /* 0x00000c060a197981 */ /* 0x000f68000c1e1900 */
[----:B------:R-:W5:Y:S01]  /*06e0*/  LDG.E R8, desc[UR6][R8.64] ;  /* 0x0000000608087981 */ /* 0x000f62000c1e1900 */
[----:B------:R-:W-:Y:S01]  /*06f0*/  IADD3 R7, PT, PT, R7, 0x4, RZ ;  /* 0x0000000407077810 */ /* 0x000fe20007ffe0ff */
[----:B--2---:R-:W-:-:S04]  /*0700*/  FFMA R14, R19, R14, R18 ;  /* 0x0000000e130e7223 */ /* 0x004fc80000000012 */
[----:B---3--:R-:W-:-:S04]  /*0710*/  FFMA R14, R21, R16, R14 ;  /* 0x00000010150e7223 */ /* 0x008fc8000000000e */
[----:B----4-:R-:W-:-:S04]  /*0720*/  FFMA R14, R23, R12, R14 ;  /* 0x0000000c170e7223 */ /* 0x010fc8000000000e */
[----:B-----5:R-:W-:-:S07]  /*0730*/  FFMA R18, R25, R8, R14 ;  /* 0x0000000819127223 */ /* 0x020fce000000000e */
.L_x_3:
[----:B------:R-:W-:Y:S05]  /*0740*/  @!P1 BRA `(.L_x_0) ;  /* 0x00000000006c9947 */ /* 0x000fea0003800000 */
[----:B------:R-:W0:Y:S01]  /*0750*/  LDC.64 R16, c[0x0][0x388] ;  /* 0x0000e200ff107b82 */ /* 0x000e220000000a00 */
[----:B------:R-:W-:Y:S02]  /*0760*/  ISETP.NE.AND P0, PT, R2, 0x1, PT ;  /* 0x000000010200780c */ /* 0x000fe40003f05270 */
[----:B------:R-:W-:-:S04]  /*0770*/  LOP3.LUT R2, R5, 0x1, RZ, 0xc0, !PT ;  /* 0x0000000105027812 */ /* 0x000fc800078ec0ff */
[----:B------:R-:W-:Y:S01]  /*0780*/  ISETP.NE.U32.AND P1, PT, R2, 0x1, PT ;  /* 0x000000010200780c */ /* 0x000fe20003f25070 */
[----:B------:R-:W1:Y:S06]  /*0790*/  LDC.64 R8, c[0x0][0x380] ;  /* 0x0000e000ff087b82 */ /* 0x000e6c0000000a00 */
[C---:B------:R-:W-:Y:S01]  /*07a0*/  @P0 IMAD R14, R7.reuse, R5, R0 ;  /* 0x00000005070e0224 */ /* 0x040fe200078e0200 */
[----:B------:R-:W-:Y:S01]  /*07b0*/  @P0 IADD3 R19, PT, PT, R6, R7, RZ ;  /* 0x0000000706130210 */ /* 0x000fe20007ffe0ff */
[----:B------:R-:W2:Y:S01]  /*07c0*/  LDC.64 R12, c[0x0][0x380] ;  /* 0x0000e000ff0c7b82 */ /* 0x000ea20000000a00 */
[----:B------:R-:W-:-:S02]  /*07d0*/  @P0 IADD3 R7, PT, PT, R7, 0x2, RZ ;  /* 0x0000000207070810 */ /* 0x000fc40007ffe0ff */
[----:B------:R-:W-:-:S03]  /*07e0*/  @P0 IADD3 R21, PT, PT, R14, R5, RZ ;  /* 0x000000050e150210 */ /* 0x000fc60007ffe0ff */
[----:B------:R-:W-:Y:S02]  /*07f0*/  @!P1 IMAD R5, R7, R5, R0 ;  /* 0x0000000507059224 */ /* 0x000fe400078e0200 */
[----:B------:R-:W3:Y:S01]  /*0800*/  LDC.64 R10, c[0x0][0x388] ;  /* 0x0000e200ff0a7b82 */ /* 0x000ee20000000a00 */
[----:B0-----:R-:W-:-:S04]  /*0810*/  @P0 IMAD.WIDE.U32 R14, R14, 0x4, R16 ;  /* 0x000000040e0e0825 */ /* 0x001fc800078e0010 */
[----:B------:R-:W-:Y:S02]  /*0820*/  @P0 IMAD.WIDE.U32 R16, R21, 0x4, R16 ;  /* 0x0000000415100825 */ /* 0x000fe400078e0010 */
[----:B------:R-:W4:Y:S02]  /*0830*/  @P0 LDG.E R14, desc[UR6][R14.64] ;  /* 0x000000060e0e0981 */ /* 0x000f24000c1e1900 */
[----:B-1----:R-:W-:Y:S01]  /*0840*/  @P0 IMAD.WIDE R8, R19, 0x4, R8 ;  /* 0x0000000413080825 */ /* 0x002fe200078e0208 */
[----:B------:R-:W-:Y:S01]  /*0850*/  @!P1 IADD3 R19, PT, PT, R6, R7, RZ ;  /* 0x0000000706139210 */ /* 0x000fe20007ffe0ff */
[----:B------:R-:W5:Y:S04]  /*0860*/  @P0 LDG.E R16, desc[UR6][R16.64] ;  /* 0x0000000610100981 */ /* 0x000f68000c1e1900 */
[----:B------:R-:W4:Y:S01]  /*0870*/  @P0 LDG.E R7, desc[UR6][R8.64] ;  /* 0x0000000608070981 */ /* 0x000f22000c1e1900 */
[----:B--2---:R-:W-:-:S03]  /*0880*/  @!P1 IMAD.WIDE R12, R19, 0x4, R12 ;  /* 0x00000004130c9825 */ /* 0x004fc600078e020c */
[----:B------:R-:W5:Y:S04]  /*0890*/  @P0 LDG.E R2, desc[UR6][R8.64+0x4] ;  /* 0x0000040608020981 */ /* 0x000f68000c1e1900 */
[----:B------:R-:W2:Y:S01]  /*08a0*/  @!P1 LDG.E R13, desc[UR6][R12.64] ;  /* 0x000000060c0d9981 */ /* 0x000ea2000c1e1900 */
[----:B---3--:R-:W-:-:S06]  /*08b0*/  @!P1 IMAD.WIDE.U32 R10, R5, 0x4, R10 ;  /* 0x00000004050a9825 */ /* 0x008fcc00078e000a */
[----:B------:R-:W2:Y:S01]  /*08c0*/  @!P1 LDG.E R10, desc[UR6][R10.64] ;  /* 0x000000060a0a9981 */ /* 0x000ea2000c1e1900 */
[----:B----4-:R-:W-:-:S04]  /*08d0*/  @P0 FFMA R7, R7, R14, R18 ;  /* 0x0000000e07070223 */ /* 0x010fc80000000012 */
[----:B-----5:R-:W-:-:S04]  /*08e0*/  @P0 FFMA R18, R2, R16, R7 ;  /* 0x0000001002120223 */ /* 0x020fc80000000007 */
[----:B--2---:R-:W-:-:S07]  /*08f0*/  @!P1 FFMA R18, R13, R10, R18 ;  /* 0x0000000a0d129223 */ /* 0x004fce0000000012 */
.L_x_0:
[----:B------:R-:W0:Y:S01]  /*0900*/  LDC.64 R4, c[0x0][0x390] ;  /* 0x0000e400ff047b82 */ /* 0x000e220000000a00 */
[----:B------:R-:W-:-:S04]  /*0910*/  IMAD R3, R3, UR8, R0 ;  /* 0x0000000803037c24 */ /* 0x000fc8000f8e0200 */
[----:B0-----:R-:W-:-:S05]  /*0920*/  IMAD.WIDE R2, R3, 0x4, R4 ;  /* 0x0000000403027825 */ /* 0x001fca00078e0204 */
[----:B------:R-:W-:Y:S01]  /*0930*/  STG.E desc[UR6][R2.64], R18 ;  /* 0x0000001202007986 */ /* 0x000fe2000c101906 */
[----:B------:R-:W-:Y:S05]  /*0940*/  EXIT ;  /* 0x000000000000794d */ /* 0x000fea0003800000 */
.L_x_4:
[----:B------:R-:W-:-:S00]  /*0950*/  BRA `(.L_x_4) ;  /* 0xfffffffc00fc7947 */ /* 0x000fc0000383ffff */
[----:B------:R-:W-:-:S00]  /*0960*/  NOP ;  /* 0x0000000000007918 */ /* 0x000fc00000000000 */
        /* <DEDUP_REMOVED lines=9> */
.L_x_5:


//--------------------- .nv.shared.reserved.0     --------------------------
	.section	.nv.shared.reserved.0,"aw",@nobits
	.weak		__nv_reservedSMEM_offset_0_alias
	.size		__nv_reservedSMEM_offset_0_alias, 0, 64
	.other		__nv_reservedSMEM_offset_0_alias,@"STO_CUDA_RESERVED_SHARED STV_DEFAULT"
__nv_reservedSMEM_offset_0_alias:
	.zero		0
	.zero		64


//--------------------- .nv.constant0._Z10matmul_gpuPfS_S_iii --------------------------
	.section	.nv.constant0._Z10matmul_gpuPfS_S_iii,"a",@progbits
	.sectionflags	@""
	.align	4
.nv.constant0._Z10matmul_gpuPfS_S_iii:
	.zero		932


//--------------------- SYMBOLS --------------------------

	.type		.nv.reservedSmem.offset0,@object
	.size		.nv.reservedSmem.offset0,0x4
